//
// Generated by NVIDIA NVVM Compiler
//
// Compiler Build ID: CL-36424714
// Cuda compilation tools, release 13.0, V13.0.88
// Based on NVVM 20.0.0
//

.version 9.0
.target sm_100
.address_size 64

	// .globl	_Z17parallelMergeSorti

.visible .entry _Z17parallelMergeSorti(
	.param .u32 _Z17parallelMergeSorti_param_0
)
{


	ret;

}


// ===== COMPILED SASS (sm_100) =====

	.target	sm_100

	.elftype	@"ET_EXEC"


//--------------------- .note.nv.tkinfo           --------------------------
	.section	.note.nv.tkinfo,"",@"SHT_NOTE"
	.sectionflags	@"SHF_NOTE_NV_TKINFO"
	.tkinfo
        /*0018*/ 	.word	0x00000002
        /*0030*/ 	.string	""
        /*0030*/ 	.string	"ptxas"
        /*0030*/ 	.string	"Cuda compilation tools, release 13.0, V13.0.88"
        /*0030*/ 	.string	"Build cuda_13.0.r13.0/compiler.36424714_0"
        /*0030*/ 	.string	"-arch sm_100 -m 64 "



//--------------------- .note.nv.cuinfo           --------------------------
	.section	.note.nv.cuinfo,"",@"SHT_NOTE"
	.sectionflags	@"SHF_NOTE_NV_CUINFO"
        /*0018*/ 	.short	0x0002
        /*001a*/ 	.short	0x0064
        /*001c*/ 	.short	0x0082
	.zero		2


//--------------------- .nv.info                  --------------------------
	.section	.nv.info,"",@"SHT_CUDA_INFO"
	.align	4


	//----- nvinfo : EIATTR_REGCOUNT
	.align		4
        /*0000*/ 	.byte	0x04, 0x2f
        /*0002*/ 	.short	(.L_1 - .L_0)
	.align		4
.L_0:
        /*0004*/ 	.word	index@(_Z17parallelMergeSorti)
        /*0008*/ 	.word	0x00000004


	//----- nvinfo : EIATTR_FRAME_SIZE
	.align		4
.L_1:
        /*000c*/ 	.byte	0x04, 0x11
        /*000e*/ 	.short	(.L_3 - .L_2)
	.align		4
.L_2:
        /*0010*/ 	.word	index@(_Z17parallelMergeSorti)
        /*0014*/ 	.word	0x00000000


	//----- nvinfo : EIATTR_MIN_STACK_SIZE
	.align		4
.L_3:
        /*0018*/ 	.byte	0x04, 0x12
        /*001a*/ 	.short	(.L_5 - .L_4)
	.align		4
.L_4:
        /*001c*/ 	.word	index@(_Z17parallelMergeSorti)
        /*0020*/ 	.word	0x00000000
.L_5:


//--------------------- .nv.compat                --------------------------
	.section	.nv.compat,"",@"SHT_CUDA_COMPAT_INFO"
	.align	4
        /*0000*/ 	.byte	0x02, 0x09, 0x00, 0x00, 0x02, 0x02, 0x01, 0x00, 0x02, 0x05, 0x05, 0x00, 0x03, 0x07, 0x01, 0x01
        /*0010*/ 	.byte	0x02, 0x03, 0x00, 0x00, 0x02, 0x06, 0x01, 0x00, 0x04, 0x0b, 0x08, 0x00, 0x09, 0x00, 0x00, 0x00
        /*0020*/ 	.byte	0x00, 0x00, 0x00, 0x00


//--------------------- .nv.info._Z17parallelMergeSorti --------------------------
	.section	.nv.info._Z17parallelMergeSorti,"",@"SHT_CUDA_INFO"
	.sectionflags	@""
	.align	4


	//----- nvinfo : EIATTR_CUDA_API_VERSION
	.align		4
        /*0000*/ 	.byte	0x04, 0x37
        /*0002*/ 	.short	(.L_7 - .L_6)
.L_6:
        /*0004*/ 	.word	0x00000082


	//----- nvinfo : EIATTR_KPARAM_INFO
	.align		4
.L_7:
        /*0008*/ 	.byte	0x04, 0x17
        /*000a*/ 	.short	(.L_9 - .L_8)
.L_8:
        /*000c*/ 	.word	0x00000000
        /*0010*/ 	.short	0x0000
        /*0012*/ 	.short	0x0000
        /*0014*/ 	.byte	0x00, 0xf0, 0x11, 0x00


	//----- nvinfo : EIATTR_SPARSE_MMA_MASK
	.align		4
.L_9:
        /*0018*/ 	.byte	0x03, 0x50
        /*001a*/ 	.short	0x0000


	//----- nvinfo : EIATTR_MAXREG_COUNT
	.align		4
        /*001c*/ 	.byte	0x03, 0x1b
        /*001e*/ 	.short	0x00ff


	//----- nvinfo : EIATTR_MERCURY_ISA_VERSION
	.align		4
        /*0020*/ 	.byte	0x03, 0x5f
        /*0022*/ 	.short	0x0101


	//----- nvinfo : EIATTR_VRC_CTA_INIT_COUNT
	.align		4
        /*0024*/ 	.byte	0x02, 0x4a
	.zero		1
	.zero		1


	//----- nvinfo : EIATTR_EXIT_INSTR_OFFSETS
	.align		4
        /*0028*/ 	.byte	0x04, 0x1c
        /*002a*/ 	.short	(.L_11 - .L_10)


	//   ....[0]....
.L_10:
        /*002c*/ 	.word	0x00000010


	//----- nvinfo : EIATTR_CBANK_PARAM_SIZE
	.align		4
.L_11:
        /*0030*/ 	.byte	0x03, 0x19
        /*0032*/ 	.short	0x0004


	//----- nvinfo : EIATTR_PARAM_CBANK
	.align		4
        /*0034*/ 	.byte	0x04, 0x0a
        /*0036*/ 	.short	(.L_13 - .L_12)
	.align		4
.L_12:
        /*0038*/ 	.word	index@(.nv.constant0._Z17parallelMergeSorti)
        /*003c*/ 	.short	0x0380
        /*003e*/ 	.short	0x0004


	//----- nvinfo : EIATTR_SW_WAR
	.align		4
.L_13:
        /*0040*/ 	.byte	0x04, 0x36
        /*0042*/ 	.short	(.L_15 - .L_14)
.L_14:
        /*0044*/ 	.word	0x00000008
.L_15:


//--------------------- .nv.callgraph             --------------------------
	.section	.nv.callgraph,"",@"SHT_CUDA_CALLGRAPH"
	.align	4
	.sectionentsize	8
	.align		4
        /*0000*/ 	.word	0x00000000
	.align		4
        /*0004*/ 	.word	0xffffffff
	.align		4
        /*0008*/ 	.word	0x00000000
	.align		4
        /*000c*/ 	.word	0xfffffffe
	.align		4
        /*0010*/ 	.word	0x00000000
	.align		4
        /*0014*/ 	.word	0xfffffffd
	.align		4
        /*0018*/ 	.word	0x00000000
	.align		4
        /*001c*/ 	.word	0xfffffffc


//--------------------- .text._Z17parallelMergeSorti --------------------------
	.section	.text._Z17parallelMergeSorti,"ax",@progbits
	.align	128
        .global         _Z17parallelMergeSorti
        .type           _Z17parallelMergeSorti,@function
        .size           _Z17parallelMergeSorti,(.L_x_1 - _Z17parallelMergeSorti)
        .other          _Z17parallelMergeSorti,@"STO_CUDA_ENTRY STV_DEFAULT"
_Z17parallelMergeSorti:
.text._Z17parallelMergeSorti:
[----:B------:R-:W-:Y:S01]  /*0000*/  LDC R1, c[0x0][0x37c] ;  /* 0x0000df00ff017b82 */ /* 0x000fe20000000800 */
[----:B------:R-:W-:Y:S05]  /*0010*/  EXIT ;  /* 0x000000000000794d */ /* 0x000fea0003800000 */
.L_x_0:
[----:B------:R-:W-:-:S00]  /*0020*/  BRA `(.L_x_0) ;  /* 0xfffffffc00fc7947 */ /* 0x000fc0000383ffff */
[----:B------:R-:W-:-:S00]  /*0030*/  NOP ;  /* 0x0000000000007918 */ /* 0x000fc00000000000 */
        /* <DEDUP_REMOVED lines=12> */
.L_x_1:


//--------------------- .nv.shared.reserved.0     --------------------------
	.section	.nv.shared.reserved.0,"aw",@nobits
	.weak		__nv_reservedSMEM_offset_0_alias
	.size		__nv_reservedSMEM_offset_0_alias, 0, 64
	.other		__nv_reservedSMEM_offset_0_alias,@"STO_CUDA_RESERVED_SHARED STV_DEFAULT"
__nv_reservedSMEM_offset_0_alias:
	.zero		0
	.zero		64


//--------------------- .nv.constant0._Z17parallelMergeSorti --------------------------
	.section	.nv.constant0._Z17parallelMergeSorti,"a",@progbits
	.sectionflags	@""
	.align	4
.nv.constant0._Z17parallelMergeSorti:
	.zero		900


//--------------------- SYMBOLS --------------------------

	.type		.nv.reservedSmem.offset0,@object
	.size		.nv.reservedSmem.offset0,0x4
